	.headerflags	@"EF_CUDA_TEXMODE_UNIFIED EF_CUDA_64BIT_ADDRESS EF_CUDA_ACCELERATORS EF_CUDA_SM90 EF_CUDA_VIRTUAL_SM(EF_CUDA_SM90)"
	.elftype	@"ET_EXEC"


//--------------------- .nv.info                  --------------------------
	.section	.nv.info,"",@"SHT_CUDA_INFO"
	.align	4


	//----- nvinfo : EIATTR_REGCOUNT
	.align		4
        /*0000*/ 	.byte	0x04, 0x2f
        /*0002*/ 	.short	(.L_1 - .L_0)
	.align		4
.L_0:
        /*0004*/ 	.word	index@(triton_red_fused_mean_34)
        /*0008*/ 	.word	0x0000000f


	//----- nvinfo : EIATTR_MIN_STACK_SIZE
	.align		4
.L_1:
        /*000c*/ 	.byte	0x04, 0x12
        /*000e*/ 	.short	(.L_3 - .L_2)
	.align		4
.L_2:
        /*0010*/ 	.word	index@(triton_red_fused_mean_34)
        /*0014*/ 	.word	0x00000000


	//----- nvinfo : EIATTR_FRAME_SIZE
	.align		4
.L_3:
        /*0018*/ 	.byte	0x04, 0x11
        /*001a*/ 	.short	(.L_5 - .L_4)
	.align		4
.L_4:
        /*001c*/ 	.word	index@(triton_red_fused_mean_34)
        /*0020*/ 	.word	0x00000000


	//----- nvinfo : EIATTR_MIN_STACK_SIZE
	.align		4
.L_5:
        /*0024*/ 	.byte	0x04, 0x12
        /*0026*/ 	.short	(.L_7 - .L_6)
	.align		4
.L_6:
        /*0028*/ 	.word	index@(triton_red_fused_mean_34)
        /*002c*/ 	.word	0x00000000
.L_7:


//--------------------- .nv.info.triton_red_fused_mean_34 --------------------------
	.section	.nv.info.triton_red_fused_mean_34,"",@"SHT_CUDA_INFO"
	.sectionflags	@""
	.align	4


	//----- nvinfo : EIATTR_CUDA_API_VERSION
	.align		4
        /*0000*/ 	.byte	0x04, 0x37
        /*0002*/ 	.short	(.L_9 - .L_8)
.L_8:
        /*0004*/ 	.word	0x0000007c


	//----- nvinfo : EIATTR_KPARAM_INFO
	.align		4
.L_9:
        /*0008*/ 	.byte	0x04, 0x17
        /*000a*/ 	.short	(.L_11 - .L_10)
.L_10:
        /*000c*/ 	.word	0x00000000
        /*0010*/ 	.short	0x0003
        /*0012*/ 	.short	0x0014
        /*0014*/ 	.byte	0x00, 0xf0, 0x11, 0x00


	//----- nvinfo : EIATTR_KPARAM_INFO
	.align		4
.L_11:
        /*0018*/ 	.byte	0x04, 0x17
        /*001a*/ 	.short	(.L_13 - .L_12)
.L_12:
        /*001c*/ 	.word	0x00000000
        /*0020*/ 	.short	0x0002
        /*0022*/ 	.short	0x0010
        /*0024*/ 	.byte	0x00, 0xf0, 0x11, 0x00


	//----- nvinfo : EIATTR_KPARAM_INFO
	.align		4
.L_13:
        /*0028*/ 	.byte	0x04, 0x17
        /*002a*/ 	.short	(.L_15 - .L_14)
.L_14:
        /*002c*/ 	.word	0x00000000
        /*0030*/ 	.short	0x0001
        /*0032*/ 	.short	0x0008
        /*0034*/ 	.byte	0x00, 0xf4, 0x21, 0x00


	//----- nvinfo : EIATTR_KPARAM_INFO
	.align		4
.L_15:
        /*0038*/ 	.byte	0x04, 0x17
        /*003a*/ 	.short	(.L_17 - .L_16)
.L_16:
        /*003c*/ 	.word	0x00000000
        /*0040*/ 	.short	0x0000
        /*0042*/ 	.short	0x0000
        /*0044*/ 	.byte	0x00, 0xf4, 0x21, 0x00


	//----- nvinfo : EIATTR_SPARSE_MMA_MASK
	.align		4
.L_17:
        /*0048*/ 	.byte	0x03, 0x50
        /*004a*/ 	.short	0x0000


	//----- nvinfo : EIATTR_MAXREG_COUNT
	.align		4
        /*004c*/ 	.byte	0x03, 0x1b
        /*004e*/ 	.short	0x00ff


	//----- nvinfo : EIATTR_COOP_GROUP_MASK_REGIDS
	.align		4
        /*0050*/ 	.byte	0x04, 0x29
        /*0052*/ 	.short	(.L_19 - .L_18)


	//   ....[0]....
.L_18:
        /*0054*/ 	.word	0xffffffff


	//   ....[1]....
        /*0058*/ 	.word	0xffffffff


	//   ....[2]....
        /*005c*/ 	.word	0xffffffff


	//   ....[3]....
        /*0060*/ 	.word	0xffffffff


	//   ....[4]....
        /*0064*/ 	.word	0xffffffff


	//   ....[5]....
        /*0068*/ 	.word	0xffffffff


	//   ....[6]....
        /*006c*/ 	.word	0xffffffff


	//   ....[7]....
        /*0070*/ 	.word	0xffffffff


	//   ....[8]....
        /*0074*/ 	.word	0xffffffff


	//   ....[9]....
        /*0078*/ 	.word	0xffffffff


	//   ....[10]....
        /*007c*/ 	.word	0xffffffff


	//   ....[11]....
        /*0080*/ 	.word	0xffffffff


	//----- nvinfo : EIATTR_COOP_GROUP_INSTR_OFFSETS
	.align		4
.L_19:
        /*0084*/ 	.byte	0x04, 0x28
        /*0086*/ 	.short	(.L_21 - .L_20)


	//   ....[0]....
.L_20:
        /*0088*/ 	.word	0x00000210


	//   ....[1]....
        /*008c*/ 	.word	0x00000220


	//   ....[2]....
        /*0090*/ 	.word	0x00000250


	//   ....[3]....
        /*0094*/ 	.word	0x00000260


	//   ....[4]....
        /*0098*/ 	.word	0x00000290


	//   ....[5]....
        /*009c*/ 	.word	0x000002a0


	//   ....[6]....
        /*00a0*/ 	.word	0x000002e0


	//   ....[7]....
        /*00a4*/ 	.word	0x000002f0


	//   ....[8]....
        /*00a8*/ 	.word	0x00000330


	//   ....[9]....
        /*00ac*/ 	.word	0x00000350


	//   ....[10]....
        /*00b0*/ 	.word	0x00000410


	//   ....[11]....
        /*00b4*/ 	.word	0x00000440


	//----- nvinfo : EIATTR_EXIT_INSTR_OFFSETS
	.align		4
.L_21:
        /*00b8*/ 	.byte	0x04, 0x1c
        /*00ba*/ 	.short	(.L_23 - .L_22)


	//   ....[0]....
.L_22:
        /*00bc*/ 	.word	0x00000540


	//   ....[1]....
        /*00c0*/ 	.word	0x00000570


	//----- nvinfo : EIATTR_REQNTID
	.align		4
.L_23:
        /*00c4*/ 	.byte	0x04, 0x10
        /*00c6*/ 	.short	(.L_25 - .L_24)
.L_24:
        /*00c8*/ 	.word	0x00000080
        /*00cc*/ 	.word	0x00000001
        /*00d0*/ 	.word	0x00000001


	//----- nvinfo : EIATTR_CBANK_PARAM_SIZE
	.align		4
.L_25:
        /*00d4*/ 	.byte	0x03, 0x19
        /*00d6*/ 	.short	0x0018


	//----- nvinfo : EIATTR_PARAM_CBANK
	.align		4
        /*00d8*/ 	.byte	0x04, 0x0a
        /*00da*/ 	.short	(.L_27 - .L_26)
	.align		4
.L_26:
        /*00dc*/ 	.word	index@(.nv.constant0.triton_red_fused_mean_34)
        /*00e0*/ 	.short	0x0210
        /*00e2*/ 	.short	0x0018


	//----- nvinfo : EIATTR_SW_WAR
	.align		4
.L_27:
        /*00e4*/ 	.byte	0x04, 0x36
        /*00e6*/ 	.short	(.L_29 - .L_28)
.L_28:
        /*00e8*/ 	.word	0x00000008
.L_29:


//--------------------- .nv.callgraph             --------------------------
	.section	.nv.callgraph,"",@"SHT_CUDA_CALLGRAPH"
	.align	4
	.sectionentsize	8
	.align		4
        /*0000*/ 	.word	0x00000000
	.align		4
        /*0004*/ 	.word	0xffffffff
	.align		4
        /*0008*/ 	.word	0x00000000
	.align		4
        /*000c*/ 	.word	0xfffffffe
	.align		4
        /*0010*/ 	.word	0x00000000
	.align		4
        /*0014*/ 	.word	0xfffffffd
	.align		4
        /*0018*/ 	.word	0x00000000
	.align		4
        /*001c*/ 	.word	0xfffffffc


//--------------------- .text.triton_red_fused_mean_34 --------------------------
	.section	.text.triton_red_fused_mean_34,"ax",@progbits
	.sectionflags	@"SHF_BARRIERS=1"
	.align	128
        .global         triton_red_fused_mean_34
        .type           triton_red_fused_mean_34,@function
        .size           triton_red_fused_mean_34,(.L_x_1 - triton_red_fused_mean_34)
        .other          triton_red_fused_mean_34,@"STO_CUDA_ENTRY STV_DEFAULT"
triton_red_fused_mean_34:
.text.triton_red_fused_mean_34:
[----:B------:R-:W0:Y:S02]  /*0000*/  LDC R1, c[0x0][0x28] ;  /* 0x00000a00ff017b82 */ /* 0x000e240000000800 */
[----:B------:R-:W1:Y:S01]  /*0010*/  S2R R5, SR_CTAID.X ;  /* 0x0000000000057919 */ /* 0x000e620000002500 */
[----:B------:R-:W2:Y:S01]  /*0020*/  LDC.64 R2, c[0x0][0x218] ;  /* 0x00008600ff027b82 */ /* 0x000ea20000000a00 */
[----:B------:R-:W-:Y:S01]  /*0030*/  ULDC.64 UR6, c[0x0][0x208] ;  /* 0x0000820000067ab9 */ /* 0x000fe20000000a00 */
[----:B------:R-:W3:Y:S01]  /*0040*/  S2R R0, SR_TID.X ;  /* 0x0000000000007919 */ /* 0x000ee20000002100 */
[----:B-1----:R-:W-:Y:S02]  /*0050*/  SHF.R.S32.HI R6, RZ, 0x1e, R5 ;  /* 0x0000001eff067819 */ /* 0x002fe40000011405 */
[----:B------:R-:W-:Y:S02]  /*0060*/  SHF.L.U32 R5, R5, 0x1, RZ ;  /* 0x0000000105057819 */ /* 0x000fe400000006ff */
[----:B------:R-:W-:Y:S02]  /*0070*/  SGXT R6, R6, 0x1 ;  /* 0x000000010606781a */ /* 0x000fe40000000200 */
[----:B---3--:R-:W-:-:S02]  /*0080*/  SHF.L.U32 R7, R0, 0xc, RZ ;  /* 0x0000000c00077819 */ /* 0x008fc400000006ff */
[----:B------:R-:W-:Y:S02]  /*0090*/  LEA.HI R6, R6, R5, RZ, 0xc ;  /* 0x0000000506067211 */ /* 0x000fe400078f60ff */
[----:B------:R-:W-:Y:S02]  /*00a0*/  LOP3.LUT R7, R7, 0x7f000, RZ, 0xc0, !PT ;  /* 0x0007f00007077812 */ /* 0x000fe400078ec0ff */
[C---:B------:R-:W-:Y:S02]  /*00b0*/  SHF.L.U32 R8, R6.reuse, 0x8, RZ ;  /* 0x0000000806087819 */ /* 0x040fe400000006ff */
[----:B------:R-:W-:Y:S02]  /*00c0*/  LOP3.LUT R6, R6, 0xfffff000, RZ, 0xc0, !PT ;  /* 0xfffff00006067812 */ /* 0x000fe400078ec0ff */
[----:B------:R-:W-:-:S04]  /*00d0*/  LOP3.LUT R8, R8, 0xfff00000, RZ, 0xc0, !PT ;  /* 0xfff0000008087812 */ /* 0x000fc800078ec0ff */
[----:B------:R-:W-:-:S05]  /*00e0*/  IADD3 R6, R8, R5, -R6 ;  /* 0x0000000508067210 */ /* 0x000fca0007ffe806 */
[----:B------:R-:W-:-:S05]  /*00f0*/  IMAD.IADD R7, R7, 0x1, R6 ;  /* 0x0000000107077824 */ /* 0x000fca00078e0206 */
[----:B------:R-:W-:Y:S01]  /*0100*/  IADD3 R9, R7, 0x80000, RZ ;  /* 0x0008000007097810 */ /* 0x000fe20007ffe0ff */
[----:B--2---:R-:W-:-:S04]  /*0110*/  IMAD.WIDE R6, R7, 0x4, R2 ;  /* 0x0000000407067825 */ /* 0x004fc800078e0202 */
[----:B------:R-:W-:Y:S02]  /*0120*/  IMAD.WIDE R2, R9, 0x4, R2 ;  /* 0x0000000409027825 */ /* 0x000fe400078e0202 */
[----:B------:R-:W2:Y:S04]  /*0130*/  LDG.E.EF.64 R6, desc[UR6][R6.64] ;  /* 0x0000000606067981 */ /* 0x000ea8000c0e1b00 */
[----:B------:R-:W3:Y:S01]  /*0140*/  LDG.E.EF.64 R2, desc[UR6][R2.64] ;  /* 0x0000000602027981 */ /* 0x000ee2000c0e1b00 */
[----:B------:R-:W1:Y:S01]  /*0150*/  S2UR UR5, SR_CgaCtaId ;  /* 0x00000000000579c3 */ /* 0x000e620000008800 */
[----:B------:R-:W-:Y:S01]  /*0160*/  UMOV UR4, 0x400 ;  /* 0x0000040000047882 */ /* 0x000fe20000000000 */
[C---:B------:R-:W-:Y:S02]  /*0170*/  LOP3.LUT P0, RZ, R0.reuse, 0x1f, RZ, 0xc0, !PT ;  /* 0x0000001f00ff7812 */ /* 0x040fe4000780c0ff */
[----:B------:R-:W-:-:S02]  /*0180*/  ISETP.GE.AND P1, PT, R0, 0x8, PT ;  /* 0x000000080000780c */ /* 0x000fc40003f26270 */
[----:B------:R-:W-:Y:S01]  /*0190*/  LOP3.LUT R5, R5, 0x1, R0, 0xf8, !PT ;  /* 0x0000000105057812 */ /* 0x000fe200078ef800 */
[----:B-1----:R-:W-:Y:S01]  /*01a0*/  UPRMT UR4, UR5, 0x654, UR4 ;  /* 0x0000065405047896 */ /* 0x002fe20008000004 */
[----:B--2---:R-:W-:Y:S01]  /*01b0*/  FADD R8, RZ, R6 ;  /* 0x00000006ff087221 */ /* 0x004fe20000000000 */
[----:B------:R-:W-:Y:S01]  /*01c0*/  FADD R9, RZ, R7 ;  /* 0x00000007ff097221 */ /* 0x000fe20000000000 */
[----:B---3--:R-:W-:Y:S01]  /*01d0*/  FADD R11, RZ, R2 ;  /* 0x00000002ff0b7221 */ /* 0x008fe20000000000 */
[----:B------:R-:W-:-:S03]  /*01e0*/  FADD R10, RZ, R3 ;  /* 0x00000003ff0a7221 */ /* 0x000fc60000000000 */
[----:B------:R-:W-:Y:S01]  /*01f0*/  FADD R8, R8, R11 ;  /* 0x0000000b08087221 */ /* 0x000fe20000000000 */
[----:B------:R-:W-:-:S04]  /*0200*/  FADD R9, R9, R10 ;  /* 0x0000000a09097221 */ /* 0x000fc80000000000 */
[----:B------:R-:W1:Y:S04]  /*0210*/  SHFL.BFLY PT, R11, R8, 0x10, 0x1f ;  /* 0x0e001f00080b7f89 */ /* 0x000e6800000e0000 */
[----:B------:R-:W2:Y:S01]  /*0220*/  SHFL.BFLY PT, R10, R9, 0x10, 0x1f ;  /* 0x0e001f00090a7f89 */ /* 0x000ea200000e0000 */
[----:B-1----:R-:W-:Y:S01]  /*0230*/  FADD R11, R8, R11 ;  /* 0x0000000b080b7221 */ /* 0x002fe20000000000 */
[----:B--2---:R-:W-:-:S04]  /*0240*/  FADD R10, R9, R10 ;  /* 0x0000000a090a7221 */ /* 0x004fc80000000000 */
[----:B------:R-:W1:Y:S04]  /*0250*/  SHFL.BFLY PT, R2, R11, 0x8, 0x1f ;  /* 0x0d001f000b027f89 */ /* 0x000e6800000e0000 */
[----:B------:R-:W2:Y:S01]  /*0260*/  SHFL.BFLY PT, R3, R10, 0x8, 0x1f ;  /* 0x0d001f000a037f89 */ /* 0x000ea200000e0000 */
[----:B-1----:R-:W-:Y:S01]  /*0270*/  FADD R2, R11, R2 ;  /* 0x000000020b027221 */ /* 0x002fe20000000000 */
[----:B--2---:R-:W-:-:S04]  /*0280*/  FADD R12, R10, R3 ;  /* 0x000000030a0c7221 */ /* 0x004fc80000000000 */
[----:B------:R-:W1:Y:S04]  /*0290*/  SHFL.BFLY PT, R3, R2, 0x4, 0x1f ;  /* 0x0c801f0002037f89 */ /* 0x000e6800000e0000 */
[----:B------:R-:W2:Y:S01]  /*02a0*/  SHFL.BFLY PT, R7, R12, 0x4, 0x1f ;  /* 0x0c801f000c077f89 */ /* 0x000ea200000e0000 */
[----:B-1----:R-:W-:Y:S01]  /*02b0*/  FADD R3, R2, R3 ;  /* 0x0000000302037221 */ /* 0x002fe20000000000 */
[----:B------:R-:W-:Y:S01]  /*02c0*/  SHF.R.U32.HI R2, RZ, 0x5, R0 ;  /* 0x00000005ff027819 */ /* 0x000fe20000011600 */
[----:B--2---:R-:W-:-:S03]  /*02d0*/  FADD R8, R12, R7 ;  /* 0x000000070c087221 */ /* 0x004fc60000000000 */
[----:B------:R-:W1:Y:S04]  /*02e0*/  SHFL.BFLY PT, R6, R3, 0x2, 0x1f ;  /* 0x0c401f0003067f89 */ /* 0x000e6800000e0000 */
[----:B------:R-:W2:Y:S01]  /*02f0*/  SHFL.BFLY PT, R7, R8, 0x2, 0x1f ;  /* 0x0c401f0008077f89 */ /* 0x000ea200000e0000 */
[----:B-1----:R-:W-:Y:S01]  /*0300*/  FADD R6, R3, R6 ;  /* 0x0000000603067221 */ /* 0x002fe20000000000 */
[----:B--2---:R-:W-:Y:S01]  /*0310*/  FADD R9, R8, R7 ;  /* 0x0000000708097221 */ /* 0x004fe20000000000 */
[----:B------:R-:W-:-:S03]  /*0320*/  SGXT.U32 R8, R2, 0x2 ;  /* 0x000000020208781a */ /* 0x000fc60000000000 */
[----:B------:R-:W1:Y:S01]  /*0330*/  SHFL.BFLY PT, R7, R6, 0x1, 0x1f ;  /* 0x0c201f0006077f89 */ /* 0x000e6200000e0000 */
[----:B------:R-:W-:-:S03]  /*0340*/  LEA R2, R8, UR4, 0x2 ;  /* 0x0000000408027c11 */ /* 0x000fc6000f8e10ff */
[----:B------:R-:W2:Y:S01]  /*0350*/  SHFL.BFLY PT, R10, R9, 0x1, 0x1f ;  /* 0x0c201f00090a7f89 */ /* 0x000ea200000e0000 */
[----:B-1----:R-:W-:Y:S01]  /*0360*/  FADD R7, R6, R7 ;  /* 0x0000000706077221 */ /* 0x002fe20000000000 */
[----:B------:R-:W-:Y:S01]  /*0370*/  LEA R6, R0, UR4, 0x2 ;  /* 0x0000000400067c11 */ /* 0x000fe2000f8e10ff */
[----:B--2---:R-:W-:-:S03]  /*0380*/  FADD R10, R9, R10 ;  /* 0x0000000a090a7221 */ /* 0x004fc60000000000 */
[----:B------:R1:W-:Y:S04]  /*0390*/  @!P0 STS [R2], R7 ;  /* 0x0000000702008388 */ /* 0x0003e80000000800 */
[----:B------:R2:W-:Y:S01]  /*03a0*/  @!P0 STS [R2+0x10], R10 ;  /* 0x0000100a02008388 */ /* 0x0005e20000000800 */
[----:B------:R-:W-:Y:S01]  /*03b0*/  BAR.SYNC.DEFER_BLOCKING 0x0 ;  /* 0x0000000000007b1d */ /* 0x000fe20000010000 */
[----:B------:R-:W-:Y:S01]  /*03c0*/  LOP3.LUT P0, RZ, R0, 0x3, RZ, 0xc0, !PT ;  /* 0x0000000300ff7812 */ /* 0x000fe2000780c0ff */
[----:B-1----:R-:W-:-:S03]  /*03d0*/  IMAD.SHL.U32 R7, R8, 0x10, RZ ;  /* 0x0000001008077824 */ /* 0x002fc600078e00ff */
[C---:B------:R-:W-:Y:S02]  /*03e0*/  ISETP.LT.AND P0, PT, R0.reuse, 0x8, !P0 ;  /* 0x000000080000780c */ /* 0x040fe40004701270 */
[----:B--2---:R-:W-:Y:S01]  /*03f0*/  LOP3.LUT R2, R0, 0x1, RZ, 0xc0, !PT ;  /* 0x0000000100027812 */ /* 0x004fe200078ec0ff */
[----:B------:R-:W1:Y:S04]  /*0400*/  @!P1 LDS R4, [R6] ;  /* 0x0000000006049984 */ /* 0x000e680000000800 */
[----:B-1----:R-:W1:Y:S02]  /*0410*/  SHFL.BFLY PT, R3, R4, 0x2, 0x1f ;  /* 0x0c401f0004037f89 */ /* 0x002e6400000e0000 */
[----:B-1----:R-:W-:Y:S01]  /*0420*/  FADD R3, R4, R3 ;  /* 0x0000000304037221 */ /* 0x002fe20000000000 */
[----:B------:R-:W-:-:S04]  /*0430*/  LEA R4, R2, UR4, 0x2 ;  /* 0x0000000402047c11 */ /* 0x000fc8000f8e10ff */
[----:B------:R-:W1:Y:S02]  /*0440*/  SHFL.BFLY PT, R12, R3, 0x1, 0x1f ;  /* 0x0c201f00030c7f89 */ /* 0x000e6400000e0000 */
[----:B-1----:R-:W-:Y:S02]  /*0450*/  FADD R9, R3, R12 ;  /* 0x0000000c03097221 */ /* 0x002fe40000000000 */
[----:B------:R-:W1:Y:S03]  /*0460*/  LDC.64 R2, c[0x0][0x210] ;  /* 0x00008400ff027b82 */ /* 0x000e660000000a00 */
[----:B------:R2:W-:Y:S05]  /*0470*/  @P0 STS [R6], R9 ;  /* 0x0000000906000388 */ /* 0x0005ea0000000800 */
[----:B------:R-:W-:Y:S01]  /*0480*/  BAR.SYNC.DEFER_BLOCKING 0x0 ;  /* 0x0000000000007b1d */ /* 0x000fe20000010000 */
[----:B--2---:R-:W-:-:S04]  /*0490*/  SHF.R.U32.HI R6, RZ, 0x1, R0 ;  /* 0x00000001ff067819 */ /* 0x004fc80000011600 */
[----:B------:R-:W-:-:S04]  /*04a0*/  SGXT.U32 R6, R6, 0x4 ;  /* 0x000000040606781a */ /* 0x000fc80000000000 */
[----:B------:R-:W-:Y:S01]  /*04b0*/  LOP3.LUT P0, RZ, R7, R6, RZ, 0xfc, !PT ;  /* 0x0000000607ff7212 */ /* 0x000fe2000780fcff */
[----:B-1----:R-:W-:Y:S01]  /*04c0*/  IMAD.WIDE R2, R5, 0x4, R2 ;  /* 0x0000000405027825 */ /* 0x002fe200078e0202 */
[----:B------:R-:W-:Y:S04]  /*04d0*/  LDS R10, [UR4] ;  /* 0x00000004ff0a7984 */ /* 0x000fe80008000800 */
[----:B------:R-:W1:Y:S01]  /*04e0*/  LDS R11, [UR4+0x10] ;  /* 0x00001004ff0b7984 */ /* 0x000e620008000800 */
[----:B------:R-:W-:Y:S06]  /*04f0*/  BAR.SYNC.DEFER_BLOCKING 0x0 ;  /* 0x0000000000007b1d */ /* 0x000fec0000010000 */
[----:B-1----:R1:W-:Y:S02]  /*0500*/  STS.64 [UR4], R10 ;  /* 0x0000000aff007988 */ /* 0x0023e40008000a04 */
[----:B------:R-:W-:Y:S06]  /*0510*/  BAR.SYNC.DEFER_BLOCKING 0x0 ;  /* 0x0000000000007b1d */ /* 0x000fec0000010000 */
[----:B------:R-:W2:Y:S02]  /*0520*/  LDS R4, [R4] ;  /* 0x0000000004047984 */ /* 0x000ea40000000800 */
[----:B------:R-:W-:Y:S06]  /*0530*/  BAR.SYNC.DEFER_BLOCKING 0x0 ;  /* 0x0000000000007b1d */ /* 0x000fec0000010000 */
[----:B-1----:R-:W-:Y:S05]  /*0540*/  @P0 EXIT ;  /* 0x000000000000094d */ /* 0x002fea0003800000 */
[----:B--2---:R-:W-:-:S05]  /*0550*/  FMUL R5, R4, 0.00390625 ;  /* 0x3b80000004057820 */ /* 0x004fca0000400000 */
[----:B------:R-:W-:Y:S01]  /*0560*/  STG.E desc[UR6][R2.64], R5 ;  /* 0x0000000502007986 */ /* 0x000fe2000c101906 */
[----:B------:R-:W-:Y:S05]  /*0570*/  EXIT ;  /* 0x000000000000794d */ /* 0x000fea0003800000 */
.L_x_0:
[----:B------:R-:W-:-:S00]  /*0580*/  BRA `(.L_x_0) ;  /* 0xfffffffc00fc7947 */ /* 0x000fc0000383ffff */
[----:B------:R-:W-:-:S00]  /*0590*/  NOP ;  /* 0x0000000000007918 */ /* 0x000fc00000000000 */
        /* <DEDUP_REMOVED lines=14> */
.L_x_1:


//--------------------- .nv.shared.triton_red_fused_mean_34 --------------------------
	.section	.nv.shared.triton_red_fused_mean_34,"aw",@nobits
	.sectionflags	@""
	.align	16
	.zero		1024


//--------------------- .nv.constant0.triton_red_fused_mean_34 --------------------------
	.section	.nv.constant0.triton_red_fused_mean_34,"a",@progbits
	.sectionflags	@""
	.align	4
.nv.constant0.triton_red_fused_mean_34:
	.zero		552
